//
// Generated by NVIDIA NVVM Compiler
//
// Compiler Build ID: CL-36424714
// Cuda compilation tools, release 13.0, V13.0.88
// Based on NVVM 20.0.0
//

.version 9.0
.target sm_100
.address_size 64

	// .globl	_Z27kernelVector_suma_constantePfii

.visible .entry _Z27kernelVector_suma_constantePfii(
	.param .u64 .ptr .align 1 _Z27kernelVector_suma_constantePfii_param_0,
	.param .u32 _Z27kernelVector_suma_constantePfii_param_1,
	.param .u32 _Z27kernelVector_suma_constantePfii_param_2
)
{
	.reg .pred 	%p<2>;
	.reg .b32 	%r<7>;
	.reg .b32 	%f<4>;
	.reg .b64 	%rd<5>;

	ld.param.u64 	%rd1, [_Z27kernelVector_suma_constantePfii_param_0];
	ld.param.u32 	%r3, [_Z27kernelVector_suma_constantePfii_param_1];
	ld.param.u32 	%r2, [_Z27kernelVector_suma_constantePfii_param_2];
	mov.u32 	%r4, %ctaid.x;
	mov.u32 	%r5, %ntid.x;
	mov.u32 	%r6, %tid.x;
	mad.lo.s32 	%r1, %r4, %r5, %r6;
	setp.ge.s32 	%p1, %r1, %r3;
	@%p1 bra 	$L__BB0_2;
	cvta.to.global.u64 	%rd2, %rd1;
	mul.wide.s32 	%rd3, %r1, 4;
	add.s64 	%rd4, %rd2, %rd3;
	ld.global.f32 	%f1, [%rd4];
	cvt.rn.f32.s32 	%f2, %r2;
	add.f32 	%f3, %f1, %f2;
	st.global.f32 	[%rd4], %f3;
$L__BB0_2:
	ret;

}


// ===== COMPILED SASS (sm_100) =====

	.target	sm_100

	.elftype	@"ET_EXEC"


//--------------------- .note.nv.tkinfo           --------------------------
	.section	.note.nv.tkinfo,"",@"SHT_NOTE"
	.sectionflags	@"SHF_NOTE_NV_TKINFO"
	.tkinfo
        /*0018*/ 	.word	0x00000002
        /*0030*/ 	.string	""
        /*0030*/ 	.string	"ptxas"
        /*0030*/ 	.string	"Cuda compilation tools, release 13.0, V13.0.88"
        /*0030*/ 	.string	"Build cuda_13.0.r13.0/compiler.36424714_0"
        /*0030*/ 	.string	"-arch sm_100 -m 64 "



//--------------------- .note.nv.cuinfo           --------------------------
	.section	.note.nv.cuinfo,"",@"SHT_NOTE"
	.sectionflags	@"SHF_NOTE_NV_CUINFO"
        /*0018*/ 	.short	0x0002
        /*001a*/ 	.short	0x0064
        /*001c*/ 	.short	0x0082
	.zero		2


//--------------------- .nv.info                  --------------------------
	.section	.nv.info,"",@"SHT_CUDA_INFO"
	.align	4


	//----- nvinfo : EIATTR_REGCOUNT
	.align		4
        /*0000*/ 	.byte	0x04, 0x2f
        /*0002*/ 	.short	(.L_1 - .L_0)
	.align		4
.L_0:
        /*0004*/ 	.word	index@(_Z27kernelVector_suma_constantePfii)
        /*0008*/ 	.word	0x00000008


	//----- nvinfo : EIATTR_FRAME_SIZE
	.align		4
.L_1:
        /*000c*/ 	.byte	0x04, 0x11
        /*000e*/ 	.short	(.L_3 - .L_2)
	.align		4
.L_2:
        /*0010*/ 	.word	index@(_Z27kernelVector_suma_constantePfii)
        /*0014*/ 	.word	0x00000000


	//----- nvinfo : EIATTR_MIN_STACK_SIZE
	.align		4
.L_3:
        /*0018*/ 	.byte	0x04, 0x12
        /*001a*/ 	.short	(.L_5 - .L_4)
	.align		4
.L_4:
        /*001c*/ 	.word	index@(_Z27kernelVector_suma_constantePfii)
        /*0020*/ 	.word	0x00000000
.L_5:


//--------------------- .nv.compat                --------------------------
	.section	.nv.compat,"",@"SHT_CUDA_COMPAT_INFO"
	.align	4
        /*0000*/ 	.byte	0x02, 0x09, 0x00, 0x00, 0x02, 0x02, 0x01, 0x00, 0x02, 0x05, 0x05, 0x00, 0x03, 0x07, 0x01, 0x01
        /*0010*/ 	.byte	0x02, 0x03, 0x00, 0x00, 0x02, 0x06, 0x01, 0x00, 0x04, 0x0b, 0x08, 0x00, 0x09, 0x00, 0x00, 0x00
        /*0020*/ 	.byte	0x00, 0x00, 0x00, 0x00


//--------------------- .nv.info._Z27kernelVector_suma_constantePfii --------------------------
	.section	.nv.info._Z27kernelVector_suma_constantePfii,"",@"SHT_CUDA_INFO"
	.sectionflags	@""
	.align	4


	//----- nvinfo : EIATTR_CUDA_API_VERSION
	.align		4
        /*0000*/ 	.byte	0x04, 0x37
        /*0002*/ 	.short	(.L_7 - .L_6)
.L_6:
        /*0004*/ 	.word	0x00000082


	//----- nvinfo : EIATTR_KPARAM_INFO
	.align		4
.L_7:
        /*0008*/ 	.byte	0x04, 0x17
        /*000a*/ 	.short	(.L_9 - .L_8)
.L_8:
        /*000c*/ 	.word	0x00000000
        /*0010*/ 	.short	0x0002
        /*0012*/ 	.short	0x000c
        /*0014*/ 	.byte	0x00, 0xf0, 0x11, 0x00


	//----- nvinfo : EIATTR_KPARAM_INFO
	.align		4
.L_9:
        /*0018*/ 	.byte	0x04, 0x17
        /*001a*/ 	.short	(.L_11 - .L_10)
.L_10:
        /*001c*/ 	.word	0x00000000
        /*0020*/ 	.short	0x0001
        /*0022*/ 	.short	0x0008
        /*0024*/ 	.byte	0x00, 0xf0, 0x11, 0x00


	//----- nvinfo : EIATTR_KPARAM_INFO
	.align		4
.L_11:
        /*0028*/ 	.byte	0x04, 0x17
        /*002a*/ 	.short	(.L_13 - .L_12)
.L_12:
        /*002c*/ 	.word	0x00000000
        /*0030*/ 	.short	0x0000
        /*0032*/ 	.short	0x0000
        /*0034*/ 	.byte	0x00, 0xf5, 0x21, 0x00


	//----- nvinfo : EIATTR_SPARSE_MMA_MASK
	.align		4
.L_13:
        /*0038*/ 	.byte	0x03, 0x50
        /*003a*/ 	.short	0x0000


	//----- nvinfo : EIATTR_MAXREG_COUNT
	.align		4
        /*003c*/ 	.byte	0x03, 0x1b
        /*003e*/ 	.short	0x00ff


	//----- nvinfo : EIATTR_MERCURY_ISA_VERSION
	.align		4
        /*0040*/ 	.byte	0x03, 0x5f
        /*0042*/ 	.short	0x0101


	//----- nvinfo : EIATTR_VRC_CTA_INIT_COUNT
	.align		4
        /*0044*/ 	.byte	0x02, 0x4a
	.zero		1
	.zero		1


	//----- nvinfo : EIATTR_EXIT_INSTR_OFFSETS
	.align		4
        /*0048*/ 	.byte	0x04, 0x1c
        /*004a*/ 	.short	(.L_15 - .L_14)


	//   ....[0]....
.L_14:
        /*004c*/ 	.word	0x00000070


	//   ....[1]....
        /*0050*/ 	.word	0x00000100


	//----- nvinfo : EIATTR_CBANK_PARAM_SIZE
	.align		4
.L_15:
        /*0054*/ 	.byte	0x03, 0x19
        /*0056*/ 	.short	0x0010


	//----- nvinfo : EIATTR_PARAM_CBANK
	.align		4
        /*0058*/ 	.byte	0x04, 0x0a
        /*005a*/ 	.short	(.L_17 - .L_16)
	.align		4
.L_16:
        /*005c*/ 	.word	index@(.nv.constant0._Z27kernelVector_suma_constantePfii)
        /*0060*/ 	.short	0x0380
        /*0062*/ 	.short	0x0010


	//----- nvinfo : EIATTR_SW_WAR
	.align		4
.L_17:
        /*0064*/ 	.byte	0x04, 0x36
        /*0066*/ 	.short	(.L_19 - .L_18)
.L_18:
        /*0068*/ 	.word	0x00000008
.L_19:


//--------------------- .nv.callgraph             --------------------------
	.section	.nv.callgraph,"",@"SHT_CUDA_CALLGRAPH"
	.align	4
	.sectionentsize	8
	.align		4
        /*0000*/ 	.word	0x00000000
	.align		4
        /*0004*/ 	.word	0xffffffff
	.align		4
        /*0008*/ 	.word	0x00000000
	.align		4
        /*000c*/ 	.word	0xfffffffe
	.align		4
        /*0010*/ 	.word	0x00000000
	.align		4
        /*0014*/ 	.word	0xfffffffd
	.align		4
        /*0018*/ 	.word	0x00000000
	.align		4
        /*001c*/ 	.word	0xfffffffc


//--------------------- .text._Z27kernelVector_suma_constantePfii --------------------------
	.section	.text._Z27kernelVector_suma_constantePfii,"ax",@progbits
	.align	128
        .global         _Z27kernelVector_suma_constantePfii
        .type           _Z27kernelVector_suma_constantePfii,@function
        .size           _Z27kernelVector_suma_constantePfii,(.L_x_1 - _Z27kernelVector_suma_constantePfii)
        .other          _Z27kernelVector_suma_constantePfii,@"STO_CUDA_ENTRY STV_DEFAULT"
_Z27kernelVector_suma_constantePfii:
.text._Z27kernelVector_suma_constantePfii:
[----:B------:R-:W-:Y:S01]  /*0000*/  LDC R1, c[0x0][0x37c] ;  /* 0x0000df00ff017b82 */ /* 0x000fe20000000800 */
[----:B------:R-:W0:Y:S07]  /*0010*/  S2R R0, SR_TID.X ;  /* 0x0000000000007919 */ /* 0x000e2e0000002100 */
[----:B------:R-:W0:Y:S01]  /*0020*/  S2UR UR4, SR_CTAID.X ;  /* 0x00000000000479c3 */ /* 0x000e220000002500 */
[----:B------:R-:W1:Y:S07]  /*0030*/  LDCU UR5, c[0x0][0x388] ;  /* 0x00007100ff0577ac */ /* 0x000e6e0008000800 */
[----:B------:R-:W0:Y:S02]  /*0040*/  LDC R5, c[0x0][0x360] ;  /* 0x0000d800ff057b82 */ /* 0x000e240000000800 */
[----:B0-----:R-:W-:-:S05]  /*0050*/  IMAD R5, R5, UR4, R0 ;  /* 0x0000000405057c24 */ /* 0x001fca000f8e0200 */
[----:B-1----:R-:W-:-:S13]  /*0060*/  ISETP.GE.AND P0, PT, R5, UR5, PT ;  /* 0x0000000505007c0c */ /* 0x002fda000bf06270 */
[----:B------:R-:W-:Y:S05]  /*0070*/  @P0 EXIT ;  /* 0x000000000000094d */ /* 0x000fea0003800000 */
[----:B------:R-:W0:Y:S01]  /*0080*/  LDC.64 R2, c[0x0][0x380] ;  /* 0x0000e000ff027b82 */ /* 0x000e220000000a00 */
[----:B------:R-:W1:Y:S01]  /*0090*/  LDCU.64 UR4, c[0x0][0x358] ;  /* 0x00006b00ff0477ac */ /* 0x000e620008000a00 */
[----:B------:R-:W2:Y:S01]  /*00a0*/  LDCU UR6, c[0x0][0x38c] ;  /* 0x00007180ff0677ac */ /* 0x000ea20008000800 */
[----:B0-----:R-:W-:-:S05]  /*00b0*/  IMAD.WIDE R2, R5, 0x4, R2 ;  /* 0x0000000405027825 */ /* 0x001fca00078e0202 */
[----:B-1----:R-:W3:Y:S01]  /*00c0*/  LDG.E R0, desc[UR4][R2.64] ;  /* 0x0000000402007981 */ /* 0x002ee2000c1e1900 */
[----:B--2---:R-:W-:-:S05]  /*00d0*/  I2FP.F32.S32 R5, UR6 ;  /* 0x0000000600057c45 */ /* 0x004fca0008201400 */
[----:B---3--:R-:W-:-:S05]  /*00e0*/  FADD R5, R0, R5 ;  /* 0x0000000500057221 */ /* 0x008fca0000000000 */
[----:B------:R-:W-:Y:S01]  /*00f0*/  STG.E desc[UR4][R2.64], R5 ;  /* 0x0000000502007986 */ /* 0x000fe2000c101904 */
[----:B------:R-:W-:Y:S05]  /*0100*/  EXIT ;  /* 0x000000000000794d */ /* 0x000fea0003800000 */
.L_x_0:
[----:B------:R-:W-:-:S00]  /*0110*/  BRA `(.L_x_0) ;  /* 0xfffffffc00fc7947 */ /* 0x000fc0000383ffff */
[----:B------:R-:W-:-:S00]  /*0120*/  NOP ;  /* 0x0000000000007918 */ /* 0x000fc00000000000 */
        /* <DEDUP_REMOVED lines=13> */
.L_x_1:


//--------------------- .nv.shared.reserved.0     --------------------------
	.section	.nv.shared.reserved.0,"aw",@nobits
	.weak		__nv_reservedSMEM_offset_0_alias
	.size		__nv_reservedSMEM_offset_0_alias, 0, 64
	.other		__nv_reservedSMEM_offset_0_alias,@"STO_CUDA_RESERVED_SHARED STV_DEFAULT"
__nv_reservedSMEM_offset_0_alias:
	.zero		0
	.zero		64


//--------------------- .nv.constant0._Z27kernelVector_suma_constantePfii --------------------------
	.section	.nv.constant0._Z27kernelVector_suma_constantePfii,"a",@progbits
	.sectionflags	@""
	.align	4
.nv.constant0._Z27kernelVector_suma_constantePfii:
	.zero		912


//--------------------- SYMBOLS --------------------------

	.type		.nv.reservedSmem.offset0,@object
	.size		.nv.reservedSmem.offset0,0x4
